	.headerflags	@"EF_CUDA_TEXMODE_UNIFIED EF_CUDA_64BIT_ADDRESS EF_CUDA_ACCELERATORS EF_CUDA_SM90 EF_CUDA_VIRTUAL_SM(EF_CUDA_SM90)"
	.elftype	@"ET_EXEC"


//--------------------- .nv.info                  --------------------------
	.section	.nv.info,"",@"SHT_CUDA_INFO"
	.align	4


	//----- nvinfo : EIATTR_REGCOUNT
	.align		4
        /*0000*/ 	.byte	0x04, 0x2f
        /*0002*/ 	.short	(.L_1 - .L_0)
	.align		4
.L_0:
        /*0004*/ 	.word	index@(triton_per_fused_clamp_mean_rsub_sub_0)
        /*0008*/ 	.word	0x00000010


	//----- nvinfo : EIATTR_MIN_STACK_SIZE
	.align		4
.L_1:
        /*000c*/ 	.byte	0x04, 0x12
        /*000e*/ 	.short	(.L_3 - .L_2)
	.align		4
.L_2:
        /*0010*/ 	.word	index@(triton_per_fused_clamp_mean_rsub_sub_0)
        /*0014*/ 	.word	0x00000000


	//----- nvinfo : EIATTR_FRAME_SIZE
	.align		4
.L_3:
        /*0018*/ 	.byte	0x04, 0x11
        /*001a*/ 	.short	(.L_5 - .L_4)
	.align		4
.L_4:
        /*001c*/ 	.word	index@(triton_per_fused_clamp_mean_rsub_sub_0)
        /*0020*/ 	.word	0x00000000


	//----- nvinfo : EIATTR_MIN_STACK_SIZE
	.align		4
.L_5:
        /*0024*/ 	.byte	0x04, 0x12
        /*0026*/ 	.short	(.L_7 - .L_6)
	.align		4
.L_6:
        /*0028*/ 	.word	index@(triton_per_fused_clamp_mean_rsub_sub_0)
        /*002c*/ 	.word	0x00000000
.L_7:


//--------------------- .nv.info.triton_per_fused_clamp_mean_rsub_sub_0 --------------------------
	.section	.nv.info.triton_per_fused_clamp_mean_rsub_sub_0,"",@"SHT_CUDA_INFO"
	.sectionflags	@""
	.align	4


	//----- nvinfo : EIATTR_CUDA_API_VERSION
	.align		4
        /*0000*/ 	.byte	0x04, 0x37
        /*0002*/ 	.short	(.L_9 - .L_8)
.L_8:
        /*0004*/ 	.word	0x0000007c


	//----- nvinfo : EIATTR_KPARAM_INFO
	.align		4
.L_9:
        /*0008*/ 	.byte	0x04, 0x17
        /*000a*/ 	.short	(.L_11 - .L_10)
.L_10:
        /*000c*/ 	.word	0x00000000
        /*0010*/ 	.short	0x0003
        /*0012*/ 	.short	0x0018
        /*0014*/ 	.byte	0x00, 0xf0, 0x11, 0x00


	//----- nvinfo : EIATTR_KPARAM_INFO
	.align		4
.L_11:
        /*0018*/ 	.byte	0x04, 0x17
        /*001a*/ 	.short	(.L_13 - .L_12)
.L_12:
        /*001c*/ 	.word	0x00000000
        /*0020*/ 	.short	0x0002
        /*0022*/ 	.short	0x0010
        /*0024*/ 	.byte	0x00, 0xf4, 0x21, 0x00


	//----- nvinfo : EIATTR_KPARAM_INFO
	.align		4
.L_13:
        /*0028*/ 	.byte	0x04, 0x17
        /*002a*/ 	.short	(.L_15 - .L_14)
.L_14:
        /*002c*/ 	.word	0x00000000
        /*0030*/ 	.short	0x0001
        /*0032*/ 	.short	0x0008
        /*0034*/ 	.byte	0x00, 0xf4, 0x21, 0x00


	//----- nvinfo : EIATTR_KPARAM_INFO
	.align		4
.L_15:
        /*0038*/ 	.byte	0x04, 0x17
        /*003a*/ 	.short	(.L_17 - .L_16)
.L_16:
        /*003c*/ 	.word	0x00000000
        /*0040*/ 	.short	0x0000
        /*0042*/ 	.short	0x0000
        /*0044*/ 	.byte	0x00, 0xf4, 0x21, 0x00


	//----- nvinfo : EIATTR_SPARSE_MMA_MASK
	.align		4
.L_17:
        /*0048*/ 	.byte	0x03, 0x50
        /*004a*/ 	.short	0x0000


	//----- nvinfo : EIATTR_MAXREG_COUNT
	.align		4
        /*004c*/ 	.byte	0x03, 0x1b
        /*004e*/ 	.short	0x00ff


	//----- nvinfo : EIATTR_COOP_GROUP_MASK_REGIDS
	.align		4
        /*0050*/ 	.byte	0x04, 0x29
        /*0052*/ 	.short	(.L_19 - .L_18)


	//   ....[0]....
.L_18:
        /*0054*/ 	.word	0xffffffff


	//   ....[1]....
        /*0058*/ 	.word	0xffffffff


	//   ....[2]....
        /*005c*/ 	.word	0xffffffff


	//   ....[3]....
        /*0060*/ 	.word	0xffffffff


	//   ....[4]....
        /*0064*/ 	.word	0xffffffff


	//   ....[5]....
        /*0068*/ 	.word	0xffffffff


	//----- nvinfo : EIATTR_COOP_GROUP_INSTR_OFFSETS
	.align		4
.L_19:
        /*006c*/ 	.byte	0x04, 0x28
        /*006e*/ 	.short	(.L_21 - .L_20)


	//   ....[0]....
.L_20:
        /*0070*/ 	.word	0x00000230


	//   ....[1]....
        /*0074*/ 	.word	0x00000250


	//   ....[2]....
        /*0078*/ 	.word	0x00000280


	//   ....[3]....
        /*007c*/ 	.word	0x000002b0


	//   ....[4]....
        /*0080*/ 	.word	0x000002e0


	//   ....[5]....
        /*0084*/ 	.word	0x00000350


	//----- nvinfo : EIATTR_EXIT_INSTR_OFFSETS
	.align		4
.L_21:
        /*0088*/ 	.byte	0x04, 0x1c
        /*008a*/ 	.short	(.L_23 - .L_22)


	//   ....[0]....
.L_22:
        /*008c*/ 	.word	0x000003c0


	//   ....[1]....
        /*0090*/ 	.word	0x00000410


	//----- nvinfo : EIATTR_REQNTID
	.align		4
.L_23:
        /*0094*/ 	.byte	0x04, 0x10
        /*0096*/ 	.short	(.L_25 - .L_24)
.L_24:
        /*0098*/ 	.word	0x00000040
        /*009c*/ 	.word	0x00000001
        /*00a0*/ 	.word	0x00000001


	//----- nvinfo : EIATTR_CBANK_PARAM_SIZE
	.align		4
.L_25:
        /*00a4*/ 	.byte	0x03, 0x19
        /*00a6*/ 	.short	0x001c


	//----- nvinfo : EIATTR_PARAM_CBANK
	.align		4
        /*00a8*/ 	.byte	0x04, 0x0a
        /*00aa*/ 	.short	(.L_27 - .L_26)
	.align		4
.L_26:
        /*00ac*/ 	.word	index@(.nv.constant0.triton_per_fused_clamp_mean_rsub_sub_0)
        /*00b0*/ 	.short	0x0210
        /*00b2*/ 	.short	0x001c


	//----- nvinfo : EIATTR_SW_WAR
	.align		4
.L_27:
        /*00b4*/ 	.byte	0x04, 0x36
        /*00b6*/ 	.short	(.L_29 - .L_28)
.L_28:
        /*00b8*/ 	.word	0x00000008
.L_29:


//--------------------- .nv.callgraph             --------------------------
	.section	.nv.callgraph,"",@"SHT_CUDA_CALLGRAPH"
	.align	4
	.sectionentsize	8
	.align		4
        /*0000*/ 	.word	0x00000000
	.align		4
        /*0004*/ 	.word	0xffffffff
	.align		4
        /*0008*/ 	.word	0x00000000
	.align		4
        /*000c*/ 	.word	0xfffffffe
	.align		4
        /*0010*/ 	.word	0x00000000
	.align		4
        /*0014*/ 	.word	0xfffffffd
	.align		4
        /*0018*/ 	.word	0x00000000
	.align		4
        /*001c*/ 	.word	0xfffffffc


//--------------------- .text.triton_per_fused_clamp_mean_rsub_sub_0 --------------------------
	.section	.text.triton_per_fused_clamp_mean_rsub_sub_0,"ax",@progbits
	.sectionflags	@"SHF_BARRIERS=1"
	.align	128
        .global         triton_per_fused_clamp_mean_rsub_sub_0
        .type           triton_per_fused_clamp_mean_rsub_sub_0,@function
        .size           triton_per_fused_clamp_mean_rsub_sub_0,(.L_x_1 - triton_per_fused_clamp_mean_rsub_sub_0)
        .other          triton_per_fused_clamp_mean_rsub_sub_0,@"STO_CUDA_ENTRY STV_DEFAULT"
triton_per_fused_clamp_mean_rsub_sub_0:
.text.triton_per_fused_clamp_mean_rsub_sub_0:
[----:B------:R-:W0:Y:S02]  /*0000*/  LDC R1, c[0x0][0x28] ;  /* 0x00000a00ff017b82 */ /* 0x000e240000000800 */
[----:B------:R-:W1:Y:S01]  /*0010*/  S2R R13, SR_TID.X ;  /* 0x00000000000d7919 */ /* 0x000e620000002100 */
[----:B------:R-:W2:Y:S01]  /*0020*/  LDC.64 R4, c[0x0][0x218] ;  /* 0x00008600ff047b82 */ /* 0x000ea20000000a00 */
[----:B------:R-:W-:-:S07]  /*0030*/  ULDC.64 UR6, c[0x0][0x208] ;  /* 0x0000820000067ab9 */ /* 0x000fce0000000a00 */
[----:B------:R-:W3:Y:S01]  /*0040*/  LDC.64 R8, c[0x0][0x220] ;  /* 0x00008800ff087b82 */ /* 0x000ee20000000a00 */
[----:B-1----:R-:W-:-:S04]  /*0050*/  SHF.L.U32 R0, R13, 0x2, RZ ;  /* 0x000000020d007819 */ /* 0x002fc800000006ff */
[----:B------:R-:W-:-:S05]  /*0060*/  LOP3.LUT R3, R0, 0xfc, RZ, 0xc0, !PT ;  /* 0x000000fc00037812 */ /* 0x000fca00078ec0ff */
[----:B--2---:R-:W-:-:S04]  /*0070*/  IMAD.WIDE.U32 R4, R3, 0x4, R4 ;  /* 0x0000000403047825 */ /* 0x004fc800078e0004 */
[----:B---3--:R-:W-:Y:S02]  /*0080*/  IMAD.WIDE.U32 R8, R3, 0x4, R8 ;  /* 0x0000000403087825 */ /* 0x008fe400078e0008 */
[----:B------:R-:W2:Y:S04]  /*0090*/  LDG.E.128 R4, desc[UR6][R4.64] ;  /* 0x0000000604047981 */ /* 0x000ea8000c1e1d00 */
[----:B------:R-:W2:Y:S01]  /*00a0*/  LDG.E.128 R8, desc[UR6][R8.64] ;  /* 0x0000000608087981 */ /* 0x000ea2000c1e1d00 */
[----:B------:R-:W1:Y:S01]  /*00b0*/  S2UR UR5, SR_CgaCtaId ;  /* 0x00000000000579c3 */ /* 0x000e620000008800 */
[----:B------:R-:W-:Y:S02]  /*00c0*/  UMOV UR4, 0x400 ;  /* 0x0000040000047882 */ /* 0x000fe40000000000 */
[----:B-1----:R-:W-:Y:S01]  /*00d0*/  UPRMT UR4, UR5, 0x654, UR4 ;  /* 0x0000065405047896 */ /* 0x002fe20008000004 */
[----:B--2---:R-:W-:Y:S01]  /*00e0*/  FADD R3, -R4, R8 ;  /* 0x0000000804037221 */ /* 0x004fe20000000100 */
[----:B------:R-:W-:Y:S01]  /*00f0*/  FADD R12, -R5, R9 ;  /* 0x00000009050c7221 */ /* 0x000fe20000000100 */
[----:B------:R-:W-:Y:S01]  /*0100*/  FADD R6, -R6, R10 ;  /* 0x0000000a06067221 */ /* 0x000fe20000000100 */
[----:B------:R-:W-:Y:S01]  /*0110*/  FADD R7, -R7, R11 ;  /* 0x0000000b07077221 */ /* 0x000fe20000000100 */
[----:B------:R-:W-:Y:S01]  /*0120*/  FADD R3, R3, 1 ;  /* 0x3f80000003037421 */ /* 0x000fe20000000000 */
[----:B------:R-:W-:Y:S01]  /*0130*/  FADD R12, R12, 1 ;  /* 0x3f8000000c0c7421 */ /* 0x000fe20000000000 */
[----:B------:R-:W-:Y:S01]  /*0140*/  FADD R6, R6, 1 ;  /* 0x3f80000006067421 */ /* 0x000fe20000000000 */
[----:B------:R-:W-:-:S02]  /*0150*/  FADD R7, R7, 1 ;  /* 0x3f80000007077421 */ /* 0x000fc40000000000 */
[C---:B------:R-:W-:Y:S02]  /*0160*/  FSETP.GTU.AND P1, PT, R3.reuse, RZ, PT ;  /* 0x000000ff0300720b */ /* 0x040fe40003f2c000 */
[----:B------:R-:W-:Y:S02]  /*0170*/  FSETP.GTU.AND P2, PT, R12, RZ, PT ;  /* 0x000000ff0c00720b */ /* 0x000fe40003f4c000 */
[----:B------:R-:W-:Y:S02]  /*0180*/  FSETP.GTU.AND P0, PT, R6, RZ, PT ;  /* 0x000000ff0600720b */ /* 0x000fe40003f0c000 */
[----:B------:R-:W-:Y:S02]  /*0190*/  FSEL R3, R3, RZ, P1 ;  /* 0x000000ff03037208 */ /* 0x000fe40000800000 */
[----:B------:R-:W-:Y:S02]  /*01a0*/  FSEL R12, R12, RZ, P2 ;  /* 0x000000ff0c0c7208 */ /* 0x000fe40001000000 */
[----:B------:R-:W-:-:S02]  /*01b0*/  FSETP.GTU.AND P1, PT, R7, RZ, PT ;  /* 0x000000ff0700720b */ /* 0x000fc40003f2c000 */
[----:B------:R-:W-:Y:S01]  /*01c0*/  FSEL R6, R6, RZ, P0 ;  /* 0x000000ff06067208 */ /* 0x000fe20000000000 */
[----:B------:R-:W-:Y:S01]  /*01d0*/  FADD R3, R12, R3 ;  /* 0x000000030c037221 */ /* 0x000fe20000000000 */
[----:B------:R-:W-:Y:S02]  /*01e0*/  FSEL R7, R7, RZ, P1 ;  /* 0x000000ff07077208 */ /* 0x000fe40000800000 */
[C---:B------:R-:W-:Y:S01]  /*01f0*/  LOP3.LUT P0, RZ, R13.reuse, 0x1f, RZ, 0xc0, !PT ;  /* 0x0000001f0dff7812 */ /* 0x040fe2000780c0ff */
[----:B------:R-:W-:Y:S01]  /*0200*/  FADD R6, R6, R3 ;  /* 0x0000000306067221 */ /* 0x000fe20000000000 */
[----:B------:R-:W-:-:S03]  /*0210*/  ISETP.GE.AND P1, PT, R13, 0x2, PT ;  /* 0x000000020d00780c */ /* 0x000fc60003f26270 */
[----:B------:R-:W-:-:S05]  /*0220*/  FADD R6, R7, R6 ;  /* 0x0000000607067221 */ /* 0x000fca0000000000 */
[----:B------:R-:W1:Y:S02]  /*0230*/  SHFL.BFLY PT, R3, R6, 0x10, 0x1f ;  /* 0x0e001f0006037f89 */ /* 0x000e6400000e0000 */
[----:B-1----:R-:W-:-:S05]  /*0240*/  FADD R3, R6, R3 ;  /* 0x0000000306037221 */ /* 0x002fca0000000000 */
[----:B------:R-:W1:Y:S02]  /*0250*/  SHFL.BFLY PT, R4, R3, 0x8, 0x1f ;  /* 0x0d001f0003047f89 */ /* 0x000e6400000e0000 */
[----:B-1----:R-:W-:Y:S01]  /*0260*/  FADD R4, R3, R4 ;  /* 0x0000000403047221 */ /* 0x002fe20000000000 */
[----:B------:R-:W-:-:S04]  /*0270*/  SHF.R.U32.HI R3, RZ, 0x3, R13 ;  /* 0x00000003ff037819 */ /* 0x000fc8000001160d */
[----:B------:R-:W1:Y:S02]  /*0280*/  SHFL.BFLY PT, R5, R4, 0x4, 0x1f ;  /* 0x0c801f0004057f89 */ /* 0x000e6400000e0000 */
[----:B-1----:R-:W-:Y:S01]  /*0290*/  FADD R5, R4, R5 ;  /* 0x0000000504057221 */ /* 0x002fe20000000000 */
[----:B------:R-:W-:-:S04]  /*02a0*/  LOP3.LUT R4, R3, 0x4, RZ, 0xc0, !PT ;  /* 0x0000000403047812 */ /* 0x000fc800078ec0ff */
[----:B------:R-:W1:Y:S02]  /*02b0*/  SHFL.BFLY PT, R8, R5, 0x2, 0x1f ;  /* 0x0c401f0005087f89 */ /* 0x000e6400000e0000 */
[----:B-1----:R-:W-:Y:S01]  /*02c0*/  FADD R8, R5, R8 ;  /* 0x0000000805087221 */ /* 0x002fe20000000000 */
[----:B------:R-:W-:-:S04]  /*02d0*/  LOP3.LUT R5, R13, 0x1, RZ, 0xc0, !PT ;  /* 0x000000010d057812 */ /* 0x000fc800078ec0ff */
[----:B------:R-:W1:Y:S02]  /*02e0*/  SHFL.BFLY PT, R7, R8, 0x1, 0x1f ;  /* 0x0c201f0008077f89 */ /* 0x000e6400000e0000 */
[----:B-1----:R-:W-:-:S05]  /*02f0*/  FADD R7, R8, R7 ;  /* 0x0000000708077221 */ /* 0x002fca0000000000 */
[----:B------:R-:W-:Y:S01]  /*0300*/  @!P0 STS [R4+UR4], R7 ;  /* 0x0000000704008988 */ /* 0x000fe20008000804 */
[----:B------:R-:W-:Y:S01]  /*0310*/  BAR.SYNC.DEFER_BLOCKING 0x0 ;  /* 0x0000000000007b1d */ /* 0x000fe20000010000 */
[----:B------:R-:W-:-:S04]  /*0320*/  ISETP.NE.U32.AND P0, PT, R5, 0x1, PT ;  /* 0x000000010500780c */ /* 0x000fc80003f05070 */
[----:B------:R-:W-:Y:S01]  /*0330*/  ISETP.LT.AND P0, PT, R13, 0x2, P0 ;  /* 0x000000020d00780c */ /* 0x000fe20000701270 */
[----:B------:R-:W1:Y:S04]  /*0340*/  @!P1 LDS R2, [R0+UR4] ;  /* 0x0000000400029984 */ /* 0x000e680008000800 */
[----:B-1----:R-:W1:Y:S02]  /*0350*/  SHFL.BFLY PT, R3, R2, 0x1, 0x1f ;  /* 0x0c201f0002037f89 */ /* 0x002e6400000e0000 */
[----:B-1----:R-:W-:-:S06]  /*0360*/  FADD R3, R2, R3 ;  /* 0x0000000302037221 */ /* 0x002fcc0000000000 */
[----:B------:R1:W-:Y:S01]  /*0370*/  @P0 STS [R0+UR4], R3 ;  /* 0x0000000300000988 */ /* 0x0003e20008000804 */
[----:B------:R-:W-:Y:S01]  /*0380*/  BAR.SYNC.DEFER_BLOCKING 0x0 ;  /* 0x0000000000007b1d */ /* 0x000fe20000010000 */
[----:B------:R-:W-:-:S05]  /*0390*/  LOP3.LUT P0, RZ, R13, 0x3f, RZ, 0xc0, !PT ;  /* 0x0000003f0dff7812 */ /* 0x000fca000780c0ff */
[----:B------:R-:W2:Y:S02]  /*03a0*/  LDS R5, [UR4] ;  /* 0x00000004ff057984 */ /* 0x000ea40008000800 */
[----:B------:R-:W-:Y:S06]  /*03b0*/  BAR.SYNC.DEFER_BLOCKING 0x0 ;  /* 0x0000000000007b1d */ /* 0x000fec0000010000 */
[----:B-1----:R-:W-:Y:S05]  /*03c0*/  @P0 EXIT ;  /* 0x000000000000094d */ /* 0x002fea0003800000 */
[----:B------:R-:W0:Y:S01]  /*03d0*/  LDC.64 R2, c[0x0][0x210] ;  /* 0x00008400ff027b82 */ /* 0x000e220000000a00 */
[----:B--2---:R-:W-:-:S04]  /*03e0*/  FADD R5, RZ, R5 ;  /* 0x00000005ff057221 */ /* 0x004fc80000000000 */
[----:B------:R-:W-:-:S05]  /*03f0*/  FMUL R5, R5, 0.00390625 ;  /* 0x3b80000005057820 */ /* 0x000fca0000400000 */
[----:B0-----:R-:W-:Y:S01]  /*0400*/  STG.E desc[UR6][R2.64], R5 ;  /* 0x0000000502007986 */ /* 0x001fe2000c101906 */
[----:B------:R-:W-:Y:S05]  /*0410*/  EXIT ;  /* 0x000000000000794d */ /* 0x000fea0003800000 */
.L_x_0:
[----:B------:R-:W-:-:S00]  /*0420*/  BRA `(.L_x_0) ;  /* 0xfffffffc00fc7947 */ /* 0x000fc0000383ffff */
[----:B------:R-:W-:-:S00]  /*0430*/  NOP ;  /* 0x0000000000007918 */ /* 0x000fc00000000000 */
        /* <DEDUP_REMOVED lines=12> */
.L_x_1:


//--------------------- .nv.shared.triton_per_fused_clamp_mean_rsub_sub_0 --------------------------
	.section	.nv.shared.triton_per_fused_clamp_mean_rsub_sub_0,"aw",@nobits
	.sectionflags	@""
	.align	16
	.zero		1024


//--------------------- .nv.constant0.triton_per_fused_clamp_mean_rsub_sub_0 --------------------------
	.section	.nv.constant0.triton_per_fused_clamp_mean_rsub_sub_0,"a",@progbits
	.sectionflags	@""
	.align	4
.nv.constant0.triton_per_fused_clamp_mean_rsub_sub_0:
	.zero		556
